//
// Generated by NVIDIA NVVM Compiler
//
// Compiler Build ID: CL-36424714
// Cuda compilation tools, release 13.0, V13.0.88
// Based on NVVM 20.0.0
//

.version 9.0
.target sm_100
.address_size 64

	// .globl	_Z6addGPUiPfS_S_

.visible .entry _Z6addGPUiPfS_S_(
	.param .u32 _Z6addGPUiPfS_S__param_0,
	.param .u64 .ptr .align 1 _Z6addGPUiPfS_S__param_1,
	.param .u64 .ptr .align 1 _Z6addGPUiPfS_S__param_2,
	.param .u64 .ptr .align 1 _Z6addGPUiPfS_S__param_3
)
{
	.reg .pred 	%p<2>;
	.reg .b32 	%r<6>;
	.reg .b32 	%f<4>;
	.reg .b64 	%rd<11>;

	ld.param.u32 	%r2, [_Z6addGPUiPfS_S__param_0];
	ld.param.u64 	%rd1, [_Z6addGPUiPfS_S__param_1];
	ld.param.u64 	%rd2, [_Z6addGPUiPfS_S__param_2];
	ld.param.u64 	%rd3, [_Z6addGPUiPfS_S__param_3];
	mov.u32 	%r3, %tid.x;
	mov.u32 	%r4, %ctaid.x;
	mov.u32 	%r5, %ntid.x;
	mad.lo.s32 	%r1, %r4, %r5, %r3;
	setp.ge.s32 	%p1, %r1, %r2;
	@%p1 bra 	$L__BB0_2;
	cvta.to.global.u64 	%rd4, %rd1;
	cvta.to.global.u64 	%rd5, %rd2;
	cvta.to.global.u64 	%rd6, %rd3;
	mul.wide.s32 	%rd7, %r1, 4;
	add.s64 	%rd8, %rd4, %rd7;
	ld.global.f32 	%f1, [%rd8];
	add.s64 	%rd9, %rd5, %rd7;
	ld.global.f32 	%f2, [%rd9];
	add.f32 	%f3, %f1, %f2;
	add.s64 	%rd10, %rd6, %rd7;
	st.global.f32 	[%rd10], %f3;
$L__BB0_2:
	ret;

}


// ===== COMPILED SASS (sm_100) =====

	.target	sm_100

	.elftype	@"ET_EXEC"


//--------------------- .note.nv.tkinfo           --------------------------
	.section	.note.nv.tkinfo,"",@"SHT_NOTE"
	.sectionflags	@"SHF_NOTE_NV_TKINFO"
	.tkinfo
        /*0018*/ 	.word	0x00000002
        /*0030*/ 	.string	""
        /*0030*/ 	.string	"ptxas"
        /*0030*/ 	.string	"Cuda compilation tools, release 13.0, V13.0.88"
        /*0030*/ 	.string	"Build cuda_13.0.r13.0/compiler.36424714_0"
        /*0030*/ 	.string	"-arch sm_100 -m 64 "



//--------------------- .note.nv.cuinfo           --------------------------
	.section	.note.nv.cuinfo,"",@"SHT_NOTE"
	.sectionflags	@"SHF_NOTE_NV_CUINFO"
        /*0018*/ 	.short	0x0002
        /*001a*/ 	.short	0x0064
        /*001c*/ 	.short	0x0082
	.zero		2


//--------------------- .nv.info                  --------------------------
	.section	.nv.info,"",@"SHT_CUDA_INFO"
	.align	4


	//----- nvinfo : EIATTR_REGCOUNT
	.align		4
        /*0000*/ 	.byte	0x04, 0x2f
        /*0002*/ 	.short	(.L_1 - .L_0)
	.align		4
.L_0:
        /*0004*/ 	.word	index@(_Z6addGPUiPfS_S_)
        /*0008*/ 	.word	0x0000000c


	//----- nvinfo : EIATTR_FRAME_SIZE
	.align		4
.L_1:
        /*000c*/ 	.byte	0x04, 0x11
        /*000e*/ 	.short	(.L_3 - .L_2)
	.align		4
.L_2:
        /*0010*/ 	.word	index@(_Z6addGPUiPfS_S_)
        /*0014*/ 	.word	0x00000000


	//----- nvinfo : EIATTR_MIN_STACK_SIZE
	.align		4
.L_3:
        /*0018*/ 	.byte	0x04, 0x12
        /*001a*/ 	.short	(.L_5 - .L_4)
	.align		4
.L_4:
        /*001c*/ 	.word	index@(_Z6addGPUiPfS_S_)
        /*0020*/ 	.word	0x00000000
.L_5:


//--------------------- .nv.compat                --------------------------
	.section	.nv.compat,"",@"SHT_CUDA_COMPAT_INFO"
	.align	4
        /*0000*/ 	.byte	0x02, 0x09, 0x00, 0x00, 0x02, 0x02, 0x01, 0x00, 0x02, 0x05, 0x05, 0x00, 0x03, 0x07, 0x01, 0x01
        /*0010*/ 	.byte	0x02, 0x03, 0x00, 0x00, 0x02, 0x06, 0x01, 0x00, 0x04, 0x0b, 0x08, 0x00, 0x09, 0x00, 0x00, 0x00
        /*0020*/ 	.byte	0x00, 0x00, 0x00, 0x00


//--------------------- .nv.info._Z6addGPUiPfS_S_ --------------------------
	.section	.nv.info._Z6addGPUiPfS_S_,"",@"SHT_CUDA_INFO"
	.sectionflags	@""
	.align	4


	//----- nvinfo : EIATTR_CUDA_API_VERSION
	.align		4
        /*0000*/ 	.byte	0x04, 0x37
        /*0002*/ 	.short	(.L_7 - .L_6)
.L_6:
        /*0004*/ 	.word	0x00000082


	//----- nvinfo : EIATTR_KPARAM_INFO
	.align		4
.L_7:
        /*0008*/ 	.byte	0x04, 0x17
        /*000a*/ 	.short	(.L_9 - .L_8)
.L_8:
        /*000c*/ 	.word	0x00000000
        /*0010*/ 	.short	0x0003
        /*0012*/ 	.short	0x0018
        /*0014*/ 	.byte	0x00, 0xf5, 0x21, 0x00


	//----- nvinfo : EIATTR_KPARAM_INFO
	.align		4
.L_9:
        /*0018*/ 	.byte	0x04, 0x17
        /*001a*/ 	.short	(.L_11 - .L_10)
.L_10:
        /*001c*/ 	.word	0x00000000
        /*0020*/ 	.short	0x0002
        /*0022*/ 	.short	0x0010
        /*0024*/ 	.byte	0x00, 0xf5, 0x21, 0x00


	//----- nvinfo : EIATTR_KPARAM_INFO
	.align		4
.L_11:
        /*0028*/ 	.byte	0x04, 0x17
        /*002a*/ 	.short	(.L_13 - .L_12)
.L_12:
        /*002c*/ 	.word	0x00000000
        /*0030*/ 	.short	0x0001
        /*0032*/ 	.short	0x0008
        /*0034*/ 	.byte	0x00, 0xf5, 0x21, 0x00


	//----- nvinfo : EIATTR_KPARAM_INFO
	.align		4
.L_13:
        /*0038*/ 	.byte	0x04, 0x17
        /*003a*/ 	.short	(.L_15 - .L_14)
.L_14:
        /*003c*/ 	.word	0x00000000
        /*0040*/ 	.short	0x0000
        /*0042*/ 	.short	0x0000
        /*0044*/ 	.byte	0x00, 0xf0, 0x11, 0x00


	//----- nvinfo : EIATTR_SPARSE_MMA_MASK
	.align		4
.L_15:
        /*0048*/ 	.byte	0x03, 0x50
        /*004a*/ 	.short	0x0000


	//----- nvinfo : EIATTR_MAXREG_COUNT
	.align		4
        /*004c*/ 	.byte	0x03, 0x1b
        /*004e*/ 	.short	0x00ff


	//----- nvinfo : EIATTR_MERCURY_ISA_VERSION
	.align		4
        /*0050*/ 	.byte	0x03, 0x5f
        /*0052*/ 	.short	0x0101


	//----- nvinfo : EIATTR_VRC_CTA_INIT_COUNT
	.align		4
        /*0054*/ 	.byte	0x02, 0x4a
	.zero		1
	.zero		1


	//----- nvinfo : EIATTR_EXIT_INSTR_OFFSETS
	.align		4
        /*0058*/ 	.byte	0x04, 0x1c
        /*005a*/ 	.short	(.L_17 - .L_16)


	//   ....[0]....
.L_16:
        /*005c*/ 	.word	0x00000070


	//   ....[1]....
        /*0060*/ 	.word	0x00000130


	//----- nvinfo : EIATTR_CBANK_PARAM_SIZE
	.align		4
.L_17:
        /*0064*/ 	.byte	0x03, 0x19
        /*0066*/ 	.short	0x0020


	//----- nvinfo : EIATTR_PARAM_CBANK
	.align		4
        /*0068*/ 	.byte	0x04, 0x0a
        /*006a*/ 	.short	(.L_19 - .L_18)
	.align		4
.L_18:
        /*006c*/ 	.word	index@(.nv.constant0._Z6addGPUiPfS_S_)
        /*0070*/ 	.short	0x0380
        /*0072*/ 	.short	0x0020


	//----- nvinfo : EIATTR_SW_WAR
	.align		4
.L_19:
        /*0074*/ 	.byte	0x04, 0x36
        /*0076*/ 	.short	(.L_21 - .L_20)
.L_20:
        /*0078*/ 	.word	0x00000008
.L_21:


//--------------------- .nv.callgraph             --------------------------
	.section	.nv.callgraph,"",@"SHT_CUDA_CALLGRAPH"
	.align	4
	.sectionentsize	8
	.align		4
        /*0000*/ 	.word	0x00000000
	.align		4
        /*0004*/ 	.word	0xffffffff
	.align		4
        /*0008*/ 	.word	0x00000000
	.align		4
        /*000c*/ 	.word	0xfffffffe
	.align		4
        /*0010*/ 	.word	0x00000000
	.align		4
        /*0014*/ 	.word	0xfffffffd
	.align		4
        /*0018*/ 	.word	0x00000000
	.align		4
        /*001c*/ 	.word	0xfffffffc


//--------------------- .text._Z6addGPUiPfS_S_    --------------------------
	.section	.text._Z6addGPUiPfS_S_,"ax",@progbits
	.align	128
        .global         _Z6addGPUiPfS_S_
        .type           _Z6addGPUiPfS_S_,@function
        .size           _Z6addGPUiPfS_S_,(.L_x_1 - _Z6addGPUiPfS_S_)
        .other          _Z6addGPUiPfS_S_,@"STO_CUDA_ENTRY STV_DEFAULT"
_Z6addGPUiPfS_S_:
.text._Z6addGPUiPfS_S_:
[----:B------:R-:W-:Y:S01]  /*0000*/  LDC R1, c[0x0][0x37c] ;  /* 0x0000df00ff017b82 */ /* 0x000fe20000000800 */
[----:B------:R-:W0:Y:S07]  /*0010*/  S2R R9, SR_TID.X ;  /* 0x0000000000097919 */ /* 0x000e2e0000002100 */
[----:B------:R-:W0:Y:S01]  /*0020*/  S2UR UR4, SR_CTAID.X ;  /* 0x00000000000479c3 */ /* 0x000e220000002500 */
[----:B------:R-:W1:Y:S07]  /*0030*/  LDCU UR5, c[0x0][0x380] ;  /* 0x00007000ff0577ac */ /* 0x000e6e0008000800 */
[----:B------:R-:W0:Y:S02]  /*0040*/  LDC R0, c[0x0][0x360] ;  /* 0x0000d800ff007b82 */ /* 0x000e240000000800 */
[----:B0-----:R-:W-:-:S05]  /*0050*/  IMAD R9, R0, UR4, R9 ;  /* 0x0000000400097c24 */ /* 0x001fca000f8e0209 */
[----:B-1----:R-:W-:-:S13]  /*0060*/  ISETP.GE.AND P0, PT, R9, UR5, PT ;  /* 0x0000000509007c0c */ /* 0x002fda000bf06270 */
[----:B------:R-:W-:Y:S05]  /*0070*/  @P0 EXIT ;  /* 0x000000000000094d */ /* 0x000fea0003800000 */
[----:B------:R-:W0:Y:S01]  /*0080*/  LDC.64 R2, c[0x0][0x388] ;  /* 0x0000e200ff027b82 */ /* 0x000e220000000a00 */
[----:B------:R-:W1:Y:S07]  /*0090*/  LDCU.64 UR4, c[0x0][0x358] ;  /* 0x00006b00ff0477ac */ /* 0x000e6e0008000a00 */
[----:B------:R-:W2:Y:S08]  /*00a0*/  LDC.64 R4, c[0x0][0x390] ;  /* 0x0000e400ff047b82 */ /* 0x000eb00000000a00 */
[----:B------:R-:W3:Y:S01]  /*00b0*/  LDC.64 R6, c[0x0][0x398] ;  /* 0x0000e600ff067b82 */ /* 0x000ee20000000a00 */
[----:B0-----:R-:W-:-:S06]  /*00c0*/  IMAD.WIDE R2, R9, 0x4, R2 ;  /* 0x0000000409027825 */ /* 0x001fcc00078e0202 */
[----:B-1----:R-:W4:Y:S01]  /*00d0*/  LDG.E R2, desc[UR4][R2.64] ;  /* 0x0000000402027981 */ /* 0x002f22000c1e1900 */
[----:B--2---:R-:W-:-:S06]  /*00e0*/  IMAD.WIDE R4, R9, 0x4, R4 ;  /* 0x0000000409047825 */ /* 0x004fcc00078e0204 */
[----:B------:R-:W4:Y:S01]  /*00f0*/  LDG.E R5, desc[UR4][R4.64] ;  /* 0x0000000404057981 */ /* 0x000f22000c1e1900 */
[----:B---3--:R-:W-:-:S04]  /*0100*/  IMAD.WIDE R6, R9, 0x4, R6 ;  /* 0x0000000409067825 */ /* 0x008fc800078e0206 */
[----:B----4-:R-:W-:-:S05]  /*0110*/  FADD R9, R2, R5 ;  /* 0x0000000502097221 */ /* 0x010fca0000000000 */
[----:B------:R-:W-:Y:S01]  /*0120*/  STG.E desc[UR4][R6.64], R9 ;  /* 0x0000000906007986 */ /* 0x000fe2000c101904 */
[----:B------:R-:W-:Y:S05]  /*0130*/  EXIT ;  /* 0x000000000000794d */ /* 0x000fea0003800000 */
.L_x_0:
[----:B------:R-:W-:-:S00]  /*0140*/  BRA `(.L_x_0) ;  /* 0xfffffffc00fc7947 */ /* 0x000fc0000383ffff */
[----:B------:R-:W-:-:S00]  /*0150*/  NOP ;  /* 0x0000000000007918 */ /* 0x000fc00000000000 */
        /* <DEDUP_REMOVED lines=10> */
.L_x_1:


//--------------------- .nv.shared.reserved.0     --------------------------
	.section	.nv.shared.reserved.0,"aw",@nobits
	.weak		__nv_reservedSMEM_offset_0_alias
	.size		__nv_reservedSMEM_offset_0_alias, 0, 64
	.other		__nv_reservedSMEM_offset_0_alias,@"STO_CUDA_RESERVED_SHARED STV_DEFAULT"
__nv_reservedSMEM_offset_0_alias:
	.zero		0
	.zero		64


//--------------------- .nv.constant0._Z6addGPUiPfS_S_ --------------------------
	.section	.nv.constant0._Z6addGPUiPfS_S_,"a",@progbits
	.sectionflags	@""
	.align	4
.nv.constant0._Z6addGPUiPfS_S_:
	.zero		928


//--------------------- SYMBOLS --------------------------

	.type		.nv.reservedSmem.offset0,@object
	.size		.nv.reservedSmem.offset0,0x4
